	.headerflags	@"EF_CUDA_TEXMODE_UNIFIED EF_CUDA_64BIT_ADDRESS EF_CUDA_ACCELERATORS EF_CUDA_SM90 EF_CUDA_VIRTUAL_SM(EF_CUDA_SM90)"
	.elftype	@"ET_EXEC"


//--------------------- .nv.info                  --------------------------
	.section	.nv.info,"",@"SHT_CUDA_INFO"
	.align	4


	//----- nvinfo : EIATTR_REGCOUNT
	.align		4
        /*0000*/ 	.byte	0x04, 0x2f
        /*0002*/ 	.short	(.L_1 - .L_0)
	.align		4
.L_0:
        /*0004*/ 	.word	index@(triton_poi_fused_add_convolution_div_5)
        /*0008*/ 	.word	0x00000010


	//----- nvinfo : EIATTR_MIN_STACK_SIZE
	.align		4
.L_1:
        /*000c*/ 	.byte	0x04, 0x12
        /*000e*/ 	.short	(.L_3 - .L_2)
	.align		4
.L_2:
        /*0010*/ 	.word	index@(triton_poi_fused_add_convolution_div_5)
        /*0014*/ 	.word	0x00000000


	//----- nvinfo : EIATTR_FRAME_SIZE
	.align		4
.L_3:
        /*0018*/ 	.byte	0x04, 0x11
        /*001a*/ 	.short	(.L_5 - .L_4)
	.align		4
.L_4:
        /*001c*/ 	.word	index@(triton_poi_fused_add_convolution_div_5)
        /*0020*/ 	.word	0x00000000


	//----- nvinfo : EIATTR_MIN_STACK_SIZE
	.align		4
.L_5:
        /*0024*/ 	.byte	0x04, 0x12
        /*0026*/ 	.short	(.L_7 - .L_6)
	.align		4
.L_6:
        /*0028*/ 	.word	index@(triton_poi_fused_add_convolution_div_5)
        /*002c*/ 	.word	0x00000000
.L_7:


//--------------------- .nv.info.triton_poi_fused_add_convolution_div_5 --------------------------
	.section	.nv.info.triton_poi_fused_add_convolution_div_5,"",@"SHT_CUDA_INFO"
	.sectionflags	@""
	.align	4


	//----- nvinfo : EIATTR_CUDA_API_VERSION
	.align		4
        /*0000*/ 	.byte	0x04, 0x37
        /*0002*/ 	.short	(.L_9 - .L_8)
.L_8:
        /*0004*/ 	.word	0x0000007c


	//----- nvinfo : EIATTR_KPARAM_INFO
	.align		4
.L_9:
        /*0008*/ 	.byte	0x04, 0x17
        /*000a*/ 	.short	(.L_11 - .L_10)
.L_10:
        /*000c*/ 	.word	0x00000000
        /*0010*/ 	.short	0x0003
        /*0012*/ 	.short	0x0018
        /*0014*/ 	.byte	0x00, 0xf0, 0x11, 0x00


	//----- nvinfo : EIATTR_KPARAM_INFO
	.align		4
.L_11:
        /*0018*/ 	.byte	0x04, 0x17
        /*001a*/ 	.short	(.L_13 - .L_12)
.L_12:
        /*001c*/ 	.word	0x00000000
        /*0020*/ 	.short	0x0002
        /*0022*/ 	.short	0x0010
        /*0024*/ 	.byte	0x00, 0xf4, 0x21, 0x00


	//----- nvinfo : EIATTR_KPARAM_INFO
	.align		4
.L_13:
        /*0028*/ 	.byte	0x04, 0x17
        /*002a*/ 	.short	(.L_15 - .L_14)
.L_14:
        /*002c*/ 	.word	0x00000000
        /*0030*/ 	.short	0x0001
        /*0032*/ 	.short	0x0008
        /*0034*/ 	.byte	0x00, 0xf4, 0x21, 0x00


	//----- nvinfo : EIATTR_KPARAM_INFO
	.align		4
.L_15:
        /*0038*/ 	.byte	0x04, 0x17
        /*003a*/ 	.short	(.L_17 - .L_16)
.L_16:
        /*003c*/ 	.word	0x00000000
        /*0040*/ 	.short	0x0000
        /*0042*/ 	.short	0x0000
        /*0044*/ 	.byte	0x00, 0xf4, 0x21, 0x00


	//----- nvinfo : EIATTR_SPARSE_MMA_MASK
	.align		4
.L_17:
        /*0048*/ 	.byte	0x03, 0x50
        /*004a*/ 	.short	0x0000


	//----- nvinfo : EIATTR_MAXREG_COUNT
	.align		4
        /*004c*/ 	.byte	0x03, 0x1b
        /*004e*/ 	.short	0x00ff


	//----- nvinfo : EIATTR_EXIT_INSTR_OFFSETS
	.align		4
        /*0050*/ 	.byte	0x04, 0x1c
        /*0052*/ 	.short	(.L_19 - .L_18)


	//   ....[0]....
.L_18:
        /*0054*/ 	.word	0x00000210


	//   ....[1]....
        /*0058*/ 	.word	0x00000250


	//----- nvinfo : EIATTR_REQNTID
	.align		4
.L_19:
        /*005c*/ 	.byte	0x04, 0x10
        /*005e*/ 	.short	(.L_21 - .L_20)
.L_20:
        /*0060*/ 	.word	0x00000080
        /*0064*/ 	.word	0x00000001
        /*0068*/ 	.word	0x00000001


	//----- nvinfo : EIATTR_CBANK_PARAM_SIZE
	.align		4
.L_21:
        /*006c*/ 	.byte	0x03, 0x19
        /*006e*/ 	.short	0x001c


	//----- nvinfo : EIATTR_PARAM_CBANK
	.align		4
        /*0070*/ 	.byte	0x04, 0x0a
        /*0072*/ 	.short	(.L_23 - .L_22)
	.align		4
.L_22:
        /*0074*/ 	.word	index@(.nv.constant0.triton_poi_fused_add_convolution_div_5)
        /*0078*/ 	.short	0x0210
        /*007a*/ 	.short	0x001c


	//----- nvinfo : EIATTR_SW_WAR
	.align		4
.L_23:
        /*007c*/ 	.byte	0x04, 0x36
        /*007e*/ 	.short	(.L_25 - .L_24)
.L_24:
        /*0080*/ 	.word	0x00000008
.L_25:


//--------------------- .nv.callgraph             --------------------------
	.section	.nv.callgraph,"",@"SHT_CUDA_CALLGRAPH"
	.align	4
	.sectionentsize	8
	.align		4
        /*0000*/ 	.word	0x00000000
	.align		4
        /*0004*/ 	.word	0xffffffff
	.align		4
        /*0008*/ 	.word	0x00000000
	.align		4
        /*000c*/ 	.word	0xfffffffe
	.align		4
        /*0010*/ 	.word	0x00000000
	.align		4
        /*0014*/ 	.word	0xfffffffd
	.align		4
        /*0018*/ 	.word	0x00000000
	.align		4
        /*001c*/ 	.word	0xfffffffc


//--------------------- .text.triton_poi_fused_add_convolution_div_5 --------------------------
	.section	.text.triton_poi_fused_add_convolution_div_5,"ax",@progbits
	.align	128
        .global         triton_poi_fused_add_convolution_div_5
        .type           triton_poi_fused_add_convolution_div_5,@function
        .size           triton_poi_fused_add_convolution_div_5,(.L_x_1 - triton_poi_fused_add_convolution_div_5)
        .other          triton_poi_fused_add_convolution_div_5,@"STO_CUDA_ENTRY STV_DEFAULT"
triton_poi_fused_add_convolution_div_5:
.text.triton_poi_fused_add_convolution_div_5:
[----:B------:R-:W0:Y:S02]  /*0000*/  LDC R1, c[0x0][0x28] ;  /* 0x00000a00ff017b82 */ /* 0x000e240000000800 */
[----:B------:R-:W1:Y:S01]  /*0010*/  S2R R0, SR_TID.X ;  /* 0x0000000000007919 */ /* 0x000e620000002100 */
[----:B------:R-:W2:Y:S01]  /*0020*/  LDC.64 R6, c[0x0][0x220] ;  /* 0x00008800ff067b82 */ /* 0x000ea20000000a00 */
[----:B------:R-:W-:Y:S01]  /*0030*/  HFMA2.MMA R13, -RZ, RZ, 0, 0 ;  /* 0x00000000ff0d7435 */ /* 0x000fe200000001ff */
[----:B------:R-:W-:Y:S01]  /*0040*/  ULDC.64 UR4, c[0x0][0x208] ;  /* 0x0000820000047ab9 */ /* 0x000fe20000000a00 */
[----:B------:R-:W3:Y:S05]  /*0050*/  S2R R9, SR_CTAID.X ;  /* 0x0000000000097919 */ /* 0x000eea0000002500 */
[----:B------:R-:W4:Y:S08]  /*0060*/  LDC.64 R4, c[0x0][0x210] ;  /* 0x00008400ff047b82 */ /* 0x000f300000000a00 */
[----:B------:R-:W5:Y:S01]  /*0070*/  LDC.64 R2, c[0x0][0x218] ;  /* 0x00008600ff027b82 */ /* 0x000f620000000a00 */
[----:B-1----:R-:W-:Y:S01]  /*0080*/  IMAD.SHL.U32 R0, R0, 0x2, RZ ;  /* 0x0000000200007824 */ /* 0x002fe200078e00ff */
[----:B---3--:R-:W-:-:S04]  /*0090*/  SHF.R.S32.HI R8, RZ, 0x17, R9 ;  /* 0x00000017ff087819 */ /* 0x008fc80000011409 */
[----:B------:R-:W-:Y:S02]  /*00a0*/  LOP3.LUT R0, R0, 0xfe, RZ, 0xc0, !PT ;  /* 0x000000fe00007812 */ /* 0x000fe400078ec0ff */
[----:B------:R-:W-:Y:S02]  /*00b0*/  SGXT R8, R8, 0x1 ;  /* 0x000000010808781a */ /* 0x000fe40000000200 */
[----:B------:R-:W-:-:S04]  /*00c0*/  LEA R9, R9, R0, 0x8 ;  /* 0x0000000009097211 */ /* 0x000fc800078e40ff */
[----:B------:R-:W-:Y:S01]  /*00d0*/  LEA.HI R8, R8, R9, RZ, 0x4 ;  /* 0x0000000908087211 */ /* 0x000fe200078f20ff */
[C---:B----4-:R-:W-:Y:S01]  /*00e0*/  IMAD.WIDE R4, R9.reuse, 0x4, R4 ;  /* 0x0000000409047825 */ /* 0x050fe200078e0204 */
[C---:B------:R-:W-:Y:S02]  /*00f0*/  ISETP.GE.AND P0, PT, R9.reuse, 0x100, PT ;  /* 0x000001000900780c */ /* 0x040fe40003f06270 */
[----:B------:R-:W-:Y:S01]  /*0100*/  SHF.R.S32.HI R8, RZ, 0x4, R8 ;  /* 0x00000004ff087819 */ /* 0x000fe20000011408 */
[----:B-----5:R-:W-:-:S03]  /*0110*/  IMAD.WIDE R2, R9, 0x4, R2 ;  /* 0x0000000409027825 */ /* 0x020fc600078e0202 */
[----:B------:R-:W-:-:S04]  /*0120*/  LEA.HI R0, R8, R8, RZ, 0x2 ;  /* 0x0000000808007211 */ /* 0x000fc800078f10ff */
[----:B------:R-:W-:Y:S01]  /*0130*/  LOP3.LUT R11, R0, 0xfffffffc, RZ, 0xc0, !PT ;  /* 0xfffffffc000b7812 */ /* 0x000fe200078ec0ff */
[----:B------:R-:W-:-:S04]  /*0140*/  IMAD.MOV.U32 R0, RZ, RZ, RZ ;  /* 0x000000ffff007224 */ /* 0x000fc800078e00ff */
[----:B------:R-:W-:Y:S01]  /*0150*/  IMAD.IADD R11, R8, 0x1, -R11 ;  /* 0x00000001080b7824 */ /* 0x000fe200078e0a0b */
[----:B------:R-:W-:-:S03]  /*0160*/  CS2R R8, SRZ ;  /* 0x0000000000087805 */ /* 0x000fc6000001ff00 */
[----:B--2---:R-:W-:Y:S01]  /*0170*/  IMAD.WIDE R6, R11, 0x4, R6 ;  /* 0x000000040b067825 */ /* 0x004fe200078e0206 */
[----:B------:R-:W-:Y:S02]  /*0180*/  CS2R R10, SRZ ;  /* 0x00000000000a7805 */ /* 0x000fe4000001ff00 */
[----:B------:R-:W2:Y:S04]  /*0190*/  @!P0 LDG.E.64 R8, desc[UR4][R2.64] ;  /* 0x0000000402088981 */ /* 0x000ea8000c1e1b00 */
[----:B------:R-:W3:Y:S04]  /*01a0*/  @!P0 LDG.E.64 R10, desc[UR4][R4.64] ;  /* 0x00000004040a8981 */ /* 0x000ee8000c1e1b00 */
[----:B------:R-:W3:Y:S04]  /*01b0*/  @!P0 LDG.E.EL R13, desc[UR4][R6.64] ;  /* 0x00000004060d8981 */ /* 0x000ee8000c2e1900 */
[----:B------:R-:W4:Y:S01]  /*01c0*/  @!P0 LDG.E.EL R0, desc[UR4][R6.64] ;  /* 0x0000000406008981 */ /* 0x000f22000c2e1900 */
[----:B---3--:R-:W-:Y:S01]  /*01d0*/  FADD R13, R13, R10 ;  /* 0x0000000a0d0d7221 */ /* 0x008fe20000000000 */
[----:B----4-:R-:W-:-:S03]  /*01e0*/  FADD R0, R0, R11 ;  /* 0x0000000b00007221 */ /* 0x010fc60000000000 */
[----:B--2---:R-:W-:Y:S01]  /*01f0*/  FADD R8, R13, R8 ;  /* 0x000000080d087221 */ /* 0x004fe20000000000 */
[----:B------:R-:W-:Y:S01]  /*0200*/  FADD R0, R0, R9 ;  /* 0x0000000900007221 */ /* 0x000fe20000000000 */
[----:B------:R-:W-:Y:S06]  /*0210*/  @P0 EXIT ;  /* 0x000000000000094d */ /* 0x000fec0003800000 */
[----:B------:R-:W-:Y:S01]  /*0220*/  FMUL R8, R8, 0.70710676908493041992 ;  /* 0x3f3504f308087820 */ /* 0x000fe20000400000 */
[----:B------:R-:W-:-:S05]  /*0230*/  FMUL R9, R0, 0.70710676908493041992 ;  /* 0x3f3504f300097820 */ /* 0x000fca0000400000 */
[----:B------:R-:W-:Y:S01]  /*0240*/  STG.E.64 desc[UR4][R4.64], R8 ;  /* 0x0000000804007986 */ /* 0x000fe2000c101b04 */
[----:B------:R-:W-:Y:S05]  /*0250*/  EXIT ;  /* 0x000000000000794d */ /* 0x000fea0003800000 */
.L_x_0:
[----:B------:R-:W-:-:S00]  /*0260*/  BRA `(.L_x_0) ;  /* 0xfffffffc00fc7947 */ /* 0x000fc0000383ffff */
[----:B------:R-:W-:-:S00]  /*0270*/  NOP ;  /* 0x0000000000007918 */ /* 0x000fc00000000000 */
        /* <DEDUP_REMOVED lines=8> */
.L_x_1:


//--------------------- .nv.constant0.triton_poi_fused_add_convolution_div_5 --------------------------
	.section	.nv.constant0.triton_poi_fused_add_convolution_div_5,"a",@progbits
	.sectionflags	@""
	.align	4
.nv.constant0.triton_poi_fused_add_convolution_div_5:
	.zero		556
